//
// Generated by NVIDIA NVVM Compiler
//
// Compiler Build ID: CL-36424714
// Cuda compilation tools, release 13.0, V13.0.88
// Based on NVVM 20.0.0
//

.version 9.0
.target sm_100
.address_size 64

	// .globl	default_function_kernel

.visible .entry default_function_kernel(
	.param .u64 .ptr .align 1 default_function_kernel_param_0,
	.param .u64 .ptr .align 1 default_function_kernel_param_1
)
.maxntid 32
{
	.reg .b32 	%r<3>;
	.reg .b32 	%f<55>;
	.reg .b64 	%rd<9>;

	ld.param.u64 	%rd1, [default_function_kernel_param_0];
	ld.param.u64 	%rd2, [default_function_kernel_param_1];
	cvta.to.global.u64 	%rd3, %rd2;
	cvta.to.global.u64 	%rd4, %rd1;
	mov.u32 	%r1, %tid.x;
	mul.wide.u32 	%rd5, %r1, 4;
	add.s64 	%rd6, %rd4, %rd5;
	mul.lo.s32 	%r2, %r1, 27;
	mul.wide.u32 	%rd7, %r2, 4;
	add.s64 	%rd8, %rd3, %rd7;
	ld.global.nc.f32 	%f1, [%rd8];
	max.f32 	%f2, %f1, 0fFF7FFFFD;
	ld.global.nc.f32 	%f3, [%rd8+4];
	max.f32 	%f4, %f2, %f3;
	ld.global.nc.f32 	%f5, [%rd8+8];
	max.f32 	%f6, %f4, %f5;
	ld.global.nc.f32 	%f7, [%rd8+12];
	max.f32 	%f8, %f6, %f7;
	ld.global.nc.f32 	%f9, [%rd8+16];
	max.f32 	%f10, %f8, %f9;
	ld.global.nc.f32 	%f11, [%rd8+20];
	max.f32 	%f12, %f10, %f11;
	ld.global.nc.f32 	%f13, [%rd8+24];
	max.f32 	%f14, %f12, %f13;
	ld.global.nc.f32 	%f15, [%rd8+28];
	max.f32 	%f16, %f14, %f15;
	ld.global.nc.f32 	%f17, [%rd8+32];
	max.f32 	%f18, %f16, %f17;
	ld.global.nc.f32 	%f19, [%rd8+36];
	max.f32 	%f20, %f18, %f19;
	ld.global.nc.f32 	%f21, [%rd8+40];
	max.f32 	%f22, %f20, %f21;
	ld.global.nc.f32 	%f23, [%rd8+44];
	max.f32 	%f24, %f22, %f23;
	ld.global.nc.f32 	%f25, [%rd8+48];
	max.f32 	%f26, %f24, %f25;
	ld.global.nc.f32 	%f27, [%rd8+52];
	max.f32 	%f28, %f26, %f27;
	ld.global.nc.f32 	%f29, [%rd8+56];
	max.f32 	%f30, %f28, %f29;
	ld.global.nc.f32 	%f31, [%rd8+60];
	max.f32 	%f32, %f30, %f31;
	ld.global.nc.f32 	%f33, [%rd8+64];
	max.f32 	%f34, %f32, %f33;
	ld.global.nc.f32 	%f35, [%rd8+68];
	max.f32 	%f36, %f34, %f35;
	ld.global.nc.f32 	%f37, [%rd8+72];
	max.f32 	%f38, %f36, %f37;
	ld.global.nc.f32 	%f39, [%rd8+76];
	max.f32 	%f40, %f38, %f39;
	ld.global.nc.f32 	%f41, [%rd8+80];
	max.f32 	%f42, %f40, %f41;
	ld.global.nc.f32 	%f43, [%rd8+84];
	max.f32 	%f44, %f42, %f43;
	ld.global.nc.f32 	%f45, [%rd8+88];
	max.f32 	%f46, %f44, %f45;
	ld.global.nc.f32 	%f47, [%rd8+92];
	max.f32 	%f48, %f46, %f47;
	ld.global.nc.f32 	%f49, [%rd8+96];
	max.f32 	%f50, %f48, %f49;
	ld.global.nc.f32 	%f51, [%rd8+100];
	max.f32 	%f52, %f50, %f51;
	ld.global.nc.f32 	%f53, [%rd8+104];
	max.f32 	%f54, %f52, %f53;
	st.global.f32 	[%rd6], %f54;
	ret;

}


// ===== COMPILED SASS (sm_100) =====

	.target	sm_100

	.elftype	@"ET_EXEC"


//--------------------- .note.nv.tkinfo           --------------------------
	.section	.note.nv.tkinfo,"",@"SHT_NOTE"
	.sectionflags	@"SHF_NOTE_NV_TKINFO"
	.tkinfo
        /*0018*/ 	.word	0x00000002
        /*0030*/ 	.string	""
        /*0030*/ 	.string	"ptxas"
        /*0030*/ 	.string	"Cuda compilation tools, release 13.0, V13.0.88"
        /*0030*/ 	.string	"Build cuda_13.0.r13.0/compiler.36424714_0"
        /*0030*/ 	.string	"-arch sm_100 -m 64 "



//--------------------- .note.nv.cuinfo           --------------------------
	.section	.note.nv.cuinfo,"",@"SHT_NOTE"
	.sectionflags	@"SHF_NOTE_NV_CUINFO"
        /*0018*/ 	.short	0x0002
        /*001a*/ 	.short	0x0064
        /*001c*/ 	.short	0x0082
	.zero		2


//--------------------- .nv.info                  --------------------------
	.section	.nv.info,"",@"SHT_CUDA_INFO"
	.align	4


	//----- nvinfo : EIATTR_REGCOUNT
	.align		4
        /*0000*/ 	.byte	0x04, 0x2f
        /*0002*/ 	.short	(.L_1 - .L_0)
	.align		4
.L_0:
        /*0004*/ 	.word	index@(default_function_kernel)
        /*0008*/ 	.word	0x00000024


	//----- nvinfo : EIATTR_FRAME_SIZE
	.align		4
.L_1:
        /*000c*/ 	.byte	0x04, 0x11
        /*000e*/ 	.short	(.L_3 - .L_2)
	.align		4
.L_2:
        /*0010*/ 	.word	index@(default_function_kernel)
        /*0014*/ 	.word	0x00000000


	//----- nvinfo : EIATTR_MIN_STACK_SIZE
	.align		4
.L_3:
        /*0018*/ 	.byte	0x04, 0x12
        /*001a*/ 	.short	(.L_5 - .L_4)
	.align		4
.L_4:
        /*001c*/ 	.word	index@(default_function_kernel)
        /*0020*/ 	.word	0x00000000
.L_5:


//--------------------- .nv.compat                --------------------------
	.section	.nv.compat,"",@"SHT_CUDA_COMPAT_INFO"
	.align	4
        /*0000*/ 	.byte	0x02, 0x09, 0x00, 0x00, 0x02, 0x02, 0x01, 0x00, 0x02, 0x05, 0x05, 0x00, 0x03, 0x07, 0x01, 0x01
        /*0010*/ 	.byte	0x02, 0x03, 0x00, 0x00, 0x02, 0x06, 0x01, 0x00, 0x04, 0x0b, 0x08, 0x00, 0x09, 0x00, 0x00, 0x00
        /*0020*/ 	.byte	0x00, 0x00, 0x00, 0x00


//--------------------- .nv.info.default_function_kernel --------------------------
	.section	.nv.info.default_function_kernel,"",@"SHT_CUDA_INFO"
	.sectionflags	@""
	.align	4


	//----- nvinfo : EIATTR_CUDA_API_VERSION
	.align		4
        /*0000*/ 	.byte	0x04, 0x37
        /*0002*/ 	.short	(.L_7 - .L_6)
.L_6:
        /*0004*/ 	.word	0x00000082


	//----- nvinfo : EIATTR_KPARAM_INFO
	.align		4
.L_7:
        /*0008*/ 	.byte	0x04, 0x17
        /*000a*/ 	.short	(.L_9 - .L_8)
.L_8:
        /*000c*/ 	.word	0x00000000
        /*0010*/ 	.short	0x0001
        /*0012*/ 	.short	0x0008
        /*0014*/ 	.byte	0x00, 0xf5, 0x21, 0x00


	//----- nvinfo : EIATTR_KPARAM_INFO
	.align		4
.L_9:
        /*0018*/ 	.byte	0x04, 0x17
        /*001a*/ 	.short	(.L_11 - .L_10)
.L_10:
        /*001c*/ 	.word	0x00000000
        /*0020*/ 	.short	0x0000
        /*0022*/ 	.short	0x0000
        /*0024*/ 	.byte	0x00, 0xf5, 0x21, 0x00


	//----- nvinfo : EIATTR_SPARSE_MMA_MASK
	.align		4
.L_11:
        /*0028*/ 	.byte	0x03, 0x50
        /*002a*/ 	.short	0x0000


	//----- nvinfo : EIATTR_MAXREG_COUNT
	.align		4
        /*002c*/ 	.byte	0x03, 0x1b
        /*002e*/ 	.short	0x00ff


	//----- nvinfo : EIATTR_MERCURY_ISA_VERSION
	.align		4
        /*0030*/ 	.byte	0x03, 0x5f
        /*0032*/ 	.short	0x0101


	//----- nvinfo : EIATTR_VRC_CTA_INIT_COUNT
	.align		4
        /*0034*/ 	.byte	0x02, 0x4a
	.zero		1
	.zero		1


	//----- nvinfo : EIATTR_EXIT_INSTR_OFFSETS
	.align		4
        /*0038*/ 	.byte	0x04, 0x1c
        /*003a*/ 	.short	(.L_13 - .L_12)


	//   ....[0]....
.L_12:
        /*003c*/ 	.word	0x00000320


	//----- nvinfo : EIATTR_MAX_THREADS
	.align		4
.L_13:
        /*0040*/ 	.byte	0x04, 0x05
        /*0042*/ 	.short	(.L_15 - .L_14)
.L_14:
        /*0044*/ 	.word	0x00000020
        /*0048*/ 	.word	0x00000001
        /*004c*/ 	.word	0x00000001


	//----- nvinfo : EIATTR_CBANK_PARAM_SIZE
	.align		4
.L_15:
        /*0050*/ 	.byte	0x03, 0x19
        /*0052*/ 	.short	0x0010


	//----- nvinfo : EIATTR_PARAM_CBANK
	.align		4
        /*0054*/ 	.byte	0x04, 0x0a
        /*0056*/ 	.short	(.L_17 - .L_16)
	.align		4
.L_16:
        /*0058*/ 	.word	index@(.nv.constant0.default_function_kernel)
        /*005c*/ 	.short	0x0380
        /*005e*/ 	.short	0x0010


	//----- nvinfo : EIATTR_SW_WAR
	.align		4
.L_17:
        /*0060*/ 	.byte	0x04, 0x36
        /*0062*/ 	.short	(.L_19 - .L_18)
.L_18:
        /*0064*/ 	.word	0x00000008
.L_19:


//--------------------- .nv.callgraph             --------------------------
	.section	.nv.callgraph,"",@"SHT_CUDA_CALLGRAPH"
	.align	4
	.sectionentsize	8
	.align		4
        /*0000*/ 	.word	0x00000000
	.align		4
        /*0004*/ 	.word	0xffffffff
	.align		4
        /*0008*/ 	.word	0x00000000
	.align		4
        /*000c*/ 	.word	0xfffffffe
	.align		4
        /*0010*/ 	.word	0x00000000
	.align		4
        /*0014*/ 	.word	0xfffffffd
	.align		4
        /*0018*/ 	.word	0x00000000
	.align		4
        /*001c*/ 	.word	0xfffffffc


//--------------------- .text.default_function_kernel --------------------------
	.section	.text.default_function_kernel,"ax",@progbits
	.align	128
        .global         default_function_kernel
        .type           default_function_kernel,@function
        .size           default_function_kernel,(.L_x_1 - default_function_kernel)
        .other          default_function_kernel,@"STO_CUDA_ENTRY STV_DEFAULT"
default_function_kernel:
.text.default_function_kernel:
[----:B------:R-:W-:Y:S01]  /*0000*/  LDC R1, c[0x0][0x37c] ;  /* 0x0000df00ff017b82 */ /* 0x000fe20000000800 */
[----:B------:R-:W0:Y:S07]  /*0010*/  S2R R33, SR_TID.X ;  /* 0x0000000000217919 */ /* 0x000e2e0000002100 */
[----:B------:R-:W1:Y:S01]  /*0020*/  LDC.64 R2, c[0x0][0x388] ;  /* 0x0000e200ff027b82 */ /* 0x000e620000000a00 */
[----:B------:R-:W2:Y:S01]  /*0030*/  LDCU.64 UR4, c[0x0][0x358] ;  /* 0x00006b00ff0477ac */ /* 0x000ea20008000a00 */
[----:B0-----:R-:W-:-:S04]  /*0040*/  IMAD R5, R33, 0x1b, RZ ;  /* 0x0000001b21057824 */ /* 0x001fc800078e02ff */
[----:B-1----:R-:W-:-:S05]  /*0050*/  IMAD.WIDE.U32 R2, R5, 0x4, R2 ;  /* 0x0000000405027825 */ /* 0x002fca00078e0002 */
[----:B--2---:R-:W2:Y:S04]  /*0060*/  LDG.E.CONSTANT R0, desc[UR4][R2.64] ;  /* 0x0000000402007981 */ /* 0x004ea8000c1e9900 */
[----:B------:R-:W2:Y:S04]  /*0070*/  LDG.E.CONSTANT R5, desc[UR4][R2.64+0x4] ;  /* 0x0000040402057981 */ /* 0x000ea8000c1e9900 */
[----:B------:R-:W3:Y:S04]  /*0080*/  LDG.E.CONSTANT R7, desc[UR4][R2.64+0x8] ;  /* 0x0000080402077981 */ /* 0x000ee8000c1e9900 */
[----:B------:R-:W3:Y:S04]  /*0090*/  LDG.E.CONSTANT R4, desc[UR4][R2.64+0xc] ;  /* 0x00000c0402047981 */ /* 0x000ee8000c1e9900 */
[----:B------:R-:W4:Y:S04]  /*00a0*/  LDG.E.CONSTANT R9, desc[UR4][R2.64+0x10] ;  /* 0x0000100402097981 */ /* 0x000f28000c1e9900 */
[----:B------:R-:W4:Y:S04]  /*00b0*/  LDG.E.CONSTANT R6, desc[UR4][R2.64+0x14] ;  /* 0x0000140402067981 */ /* 0x000f28000c1e9900 */
[----:B------:R-:W5:Y:S04]  /*00c0*/  LDG.E.CONSTANT R11, desc[UR4][R2.64+0x18] ;  /* 0x00001804020b7981 */ /* 0x000f68000c1e9900 */
        /* <DEDUP_REMOVED lines=19> */
[----:B------:R0:W5:Y:S01]  /*0200*/  LDG.E.CONSTANT R31, desc[UR4][R2.64+0x68] ;  /* 0x00006804021f7981 */ /* 0x000162000c1e9900 */
[----:B--2---:R-:W-:-:S04]  /*0210*/  FMNMX3 R0, R0, -3.40282306073709652508e+38, R5, !PT ;  /* 0xff7ffffd00007876 */ /* 0x004fc80007800005 */
[----:B---3--:R-:W-:Y:S02]  /*0220*/  FMNMX3 R0, R0, R7, R4, !PT ;  /* 0x0000000700007276 */ /* 0x008fe40007800004 */
[----:B------:R-:W0:Y:S02]  /*0230*/  LDC.64 R4, c[0x0][0x380] ;  /* 0x0000e000ff047b82 */ /* 0x000e240000000a00 */
[----:B----4-:R-:W-:-:S04]  /*0240*/  FMNMX3 R0, R0, R9, R6, !PT ;  /* 0x0000000900007276 */ /* 0x010fc80007800006 */
[----:B-----5:R-:W-:-:S04]  /*0250*/  FMNMX3 R0, R0, R11, R8, !PT ;  /* 0x0000000b00007276 */ /* 0x020fc80007800008 */
[----:B------:R-:W-:Y:S01]  /*0260*/  FMNMX3 R0, R0, R13, R10, !PT ;  /* 0x0000000d00007276 */ /* 0x000fe2000780000a */
[----:B0-----:R-:W-:-:S03]  /*0270*/  IMAD.WIDE.U32 R2, R33, 0x4, R4 ;  /* 0x0000000421027825 */ /* 0x001fc600078e0004 */
[----:B------:R-:W-:-:S04]  /*0280*/  FMNMX3 R0, R0, R15, R12, !PT ;  /* 0x0000000f00007276 */ /* 0x000fc8000780000c */
[----:B------:R-:W-:-:S04]  /*0290*/  FMNMX3 R0, R0, R17, R14, !PT ;  /* 0x0000001100007276 */ /* 0x000fc8000780000e */
[----:B------:R-:W-:-:S04]  /*02a0*/  FMNMX3 R0, R0, R19, R16, !PT ;  /* 0x0000001300007276 */ /* 0x000fc80007800010 */
[----:B------:R-:W-:-:S04]  /*02b0*/  FMNMX3 R0, R0, R21, R18, !PT ;  /* 0x0000001500007276 */ /* 0x000fc80007800012 */
[----:B------:R-:W-:-:S04]  /*02c0*/  FMNMX3 R0, R0, R23, R20, !PT ;  /* 0x0000001700007276 */ /* 0x000fc80007800014 */
[----:B------:R-:W-:-:S04]  /*02d0*/  FMNMX3 R0, R0, R25, R22, !PT ;  /* 0x0000001900007276 */ /* 0x000fc80007800016 */
[----:B------:R-:W-:-:S04]  /*02e0*/  FMNMX3 R0, R0, R27, R24, !PT ;  /* 0x0000001b00007276 */ /* 0x000fc80007800018 */
[----:B------:R-:W-:-:S04]  /*02f0*/  FMNMX3 R0, R0, R29, R26, !PT ;  /* 0x0000001d00007276 */ /* 0x000fc8000780001a */
[----:B------:R-:W-:-:S05]  /*0300*/  FMNMX R31, R0, R31, !PT ;  /* 0x0000001f001f7209 */ /* 0x000fca0007800000 */
[----:B------:R-:W-:Y:S01]  /*0310*/  STG.E desc[UR4][R2.64], R31 ;  /* 0x0000001f02007986 */ /* 0x000fe2000c101904 */
[----:B------:R-:W-:Y:S05]  /*0320*/  EXIT ;  /* 0x000000000000794d */ /* 0x000fea0003800000 */
.L_x_0:
[----:B------:R-:W-:-:S00]  /*0330*/  BRA `(.L_x_0) ;  /* 0xfffffffc00fc7947 */ /* 0x000fc0000383ffff */
[----:B------:R-:W-:-:S00]  /*0340*/  NOP ;  /* 0x0000000000007918 */ /* 0x000fc00000000000 */
        /* <DEDUP_REMOVED lines=11> */
.L_x_1:


//--------------------- .nv.shared.reserved.0     --------------------------
	.section	.nv.shared.reserved.0,"aw",@nobits
	.weak		__nv_reservedSMEM_offset_0_alias
	.size		__nv_reservedSMEM_offset_0_alias, 0, 64
	.other		__nv_reservedSMEM_offset_0_alias,@"STO_CUDA_RESERVED_SHARED STV_DEFAULT"
__nv_reservedSMEM_offset_0_alias:
	.zero		0
	.zero		64


//--------------------- .nv.constant0.default_function_kernel --------------------------
	.section	.nv.constant0.default_function_kernel,"a",@progbits
	.sectionflags	@""
	.align	4
.nv.constant0.default_function_kernel:
	.zero		912


//--------------------- SYMBOLS --------------------------

	.type		.nv.reservedSmem.offset0,@object
	.size		.nv.reservedSmem.offset0,0x4
